//
// Generated by NVIDIA NVVM Compiler
//
// Compiler Build ID: CL-36424714
// Cuda compilation tools, release 13.0, V13.0.88
// Based on NVVM 20.0.0
//

.version 9.0
.target sm_100
.address_size 64

	// .globl	_Z7mat_mulPdS_S_
.extern .shared .align 16 .b8 tmp[];

.visible .entry _Z7mat_mulPdS_S_(
	.param .u64 .ptr .align 1 _Z7mat_mulPdS_S__param_0,
	.param .u64 .ptr .align 1 _Z7mat_mulPdS_S__param_1,
	.param .u64 .ptr .align 1 _Z7mat_mulPdS_S__param_2
)
{
	.reg .pred 	%p<10>;
	.reg .b32 	%r<61>;
	.reg .b64 	%rd<13>;
	.reg .b64 	%fd<85>;

	ld.param.u64 	%rd2, [_Z7mat_mulPdS_S__param_0];
	ld.param.u64 	%rd3, [_Z7mat_mulPdS_S__param_1];
	ld.param.u64 	%rd4, [_Z7mat_mulPdS_S__param_2];
	cvta.to.global.u64 	%rd5, %rd4;
	cvta.to.global.u64 	%rd6, %rd3;
	mov.u32 	%r26, %ctaid.x;
	mov.u32 	%r1, %ntid.y;
	mov.u32 	%r27, %tid.y;
	mad.lo.s32 	%r28, %r26, %r1, %r27;
	mul.wide.u32 	%rd7, %r28, 8;
	add.s64 	%rd8, %rd6, %rd7;
	ld.global.f64 	%fd14, [%rd8];
	mov.u32 	%r29, %tid.x;
	mov.u32 	%r30, %nctaid.y;
	mov.u32 	%r31, %ctaid.y;
	mad.lo.s32 	%r32, %r29, %r30, %r31;
	mul.wide.u32 	%rd9, %r32, 8;
	add.s64 	%rd10, %rd5, %rd9;
	ld.global.f64 	%fd15, [%rd10];
	mul.f64 	%fd16, %fd14, %fd15;
	mad.lo.s32 	%r2, %r26, %r30, %r31;
	mul.lo.s32 	%r3, %r2, %r1;
	add.s32 	%r33, %r3, %r27;
	shl.b32 	%r34, %r33, 3;
	mov.u32 	%r35, tmp;
	add.s32 	%r36, %r35, %r34;
	st.shared.f64 	[%r36], %fd16;
	bar.sync 	0;
	or.b32  	%r37, %r29, %r27;
	setp.ne.s32 	%p1, %r37, 0;
	@%p1 bra 	$L__BB0_14;
	cvta.to.global.u64 	%rd11, %rd2;
	mul.wide.u32 	%rd12, %r2, 8;
	add.s64 	%rd1, %rd11, %rd12;
	add.s32 	%r4, %r1, 1;
	and.b32  	%r5, %r4, 15;
	setp.lt.u32 	%p2, %r1, 15;
	mov.b32 	%r57, 0;
	mov.f64 	%fd84, 0d0000000000000000;
	@%p2 bra 	$L__BB0_4;
	and.b32  	%r57, %r4, 4080;
	and.b32  	%r39, %r4, -16;
	neg.s32 	%r55, %r39;
	shl.b32 	%r40, %r3, 3;
	add.s32 	%r42, %r40, %r35;
	add.s32 	%r54, %r42, 64;
	mov.f64 	%fd84, 0d0000000000000000;
$L__BB0_3:
	.pragma "nounroll";
	ld.shared.f64 	%fd20, [%r54+-64];
	add.f64 	%fd21, %fd20, %fd84;
	ld.shared.f64 	%fd22, [%r54+-56];
	add.f64 	%fd23, %fd22, %fd21;
	ld.shared.f64 	%fd24, [%r54+-48];
	add.f64 	%fd25, %fd24, %fd23;
	ld.shared.f64 	%fd26, [%r54+-40];
	add.f64 	%fd27, %fd26, %fd25;
	ld.shared.f64 	%fd28, [%r54+-32];
	add.f64 	%fd29, %fd28, %fd27;
	ld.shared.f64 	%fd30, [%r54+-24];
	add.f64 	%fd31, %fd30, %fd29;
	ld.shared.f64 	%fd32, [%r54+-16];
	add.f64 	%fd33, %fd32, %fd31;
	ld.shared.f64 	%fd34, [%r54+-8];
	add.f64 	%fd35, %fd34, %fd33;
	ld.shared.f64 	%fd36, [%r54];
	add.f64 	%fd37, %fd36, %fd35;
	ld.shared.f64 	%fd38, [%r54+8];
	add.f64 	%fd39, %fd38, %fd37;
	ld.shared.f64 	%fd40, [%r54+16];
	add.f64 	%fd41, %fd40, %fd39;
	ld.shared.f64 	%fd42, [%r54+24];
	add.f64 	%fd43, %fd42, %fd41;
	ld.shared.f64 	%fd44, [%r54+32];
	add.f64 	%fd45, %fd44, %fd43;
	ld.shared.f64 	%fd46, [%r54+40];
	add.f64 	%fd47, %fd46, %fd45;
	ld.shared.f64 	%fd48, [%r54+48];
	add.f64 	%fd49, %fd48, %fd47;
	ld.shared.f64 	%fd50, [%r54+56];
	add.f64 	%fd84, %fd50, %fd49;
	add.s32 	%r55, %r55, 16;
	add.s32 	%r54, %r54, 128;
	setp.ne.s32 	%p3, %r55, 0;
	@%p3 bra 	$L__BB0_3;
$L__BB0_4:
	setp.eq.s32 	%p4, %r5, 0;
	@%p4 bra 	$L__BB0_13;
	and.b32  	%r14, %r4, 7;
	setp.lt.u32 	%p5, %r5, 8;
	@%p5 bra 	$L__BB0_7;
	add.s32 	%r43, %r57, %r3;
	shl.b32 	%r44, %r43, 3;
	add.s32 	%r46, %r35, %r44;
	ld.shared.f64 	%fd52, [%r46];
	add.f64 	%fd53, %fd52, %fd84;
	ld.shared.f64 	%fd54, [%r46+8];
	add.f64 	%fd55, %fd54, %fd53;
	ld.shared.f64 	%fd56, [%r46+16];
	add.f64 	%fd57, %fd56, %fd55;
	ld.shared.f64 	%fd58, [%r46+24];
	add.f64 	%fd59, %fd58, %fd57;
	ld.shared.f64 	%fd60, [%r46+32];
	add.f64 	%fd61, %fd60, %fd59;
	ld.shared.f64 	%fd62, [%r46+40];
	add.f64 	%fd63, %fd62, %fd61;
	ld.shared.f64 	%fd64, [%r46+48];
	add.f64 	%fd65, %fd64, %fd63;
	ld.shared.f64 	%fd66, [%r46+56];
	add.f64 	%fd84, %fd66, %fd65;
	add.s32 	%r57, %r57, 8;
$L__BB0_7:
	setp.eq.s32 	%p6, %r14, 0;
	@%p6 bra 	$L__BB0_13;
	and.b32  	%r17, %r4, 3;
	setp.lt.u32 	%p7, %r14, 4;
	@%p7 bra 	$L__BB0_10;
	add.s32 	%r47, %r57, %r3;
	shl.b32 	%r48, %r47, 3;
	add.s32 	%r50, %r35, %r48;
	ld.shared.f64 	%fd68, [%r50];
	add.f64 	%fd69, %fd68, %fd84;
	ld.shared.f64 	%fd70, [%r50+8];
	add.f64 	%fd71, %fd70, %fd69;
	ld.shared.f64 	%fd72, [%r50+16];
	add.f64 	%fd73, %fd72, %fd71;
	ld.shared.f64 	%fd74, [%r50+24];
	add.f64 	%fd84, %fd74, %fd73;
	add.s32 	%r57, %r57, 4;
$L__BB0_10:
	setp.eq.s32 	%p8, %r17, 0;
	@%p8 bra 	$L__BB0_13;
	add.s32 	%r51, %r57, %r3;
	shl.b32 	%r52, %r51, 3;
	add.s32 	%r60, %r35, %r52;
	neg.s32 	%r59, %r17;
$L__BB0_12:
	.pragma "nounroll";
	ld.shared.f64 	%fd75, [%r60];
	add.f64 	%fd84, %fd75, %fd84;
	add.s32 	%r60, %r60, 8;
	add.s32 	%r59, %r59, 1;
	setp.ne.s32 	%p9, %r59, 0;
	@%p9 bra 	$L__BB0_12;
$L__BB0_13:
	st.global.f64 	[%rd1], %fd84;
$L__BB0_14:
	ret;

}


// ===== COMPILED SASS (sm_100) =====

	.target	sm_100

	.elftype	@"ET_EXEC"


//--------------------- .note.nv.tkinfo           --------------------------
	.section	.note.nv.tkinfo,"",@"SHT_NOTE"
	.sectionflags	@"SHF_NOTE_NV_TKINFO"
	.tkinfo
        /*0018*/ 	.word	0x00000002
        /*0030*/ 	.string	""
        /*0030*/ 	.string	"ptxas"
        /*0030*/ 	.string	"Cuda compilation tools, release 13.0, V13.0.88"
        /*0030*/ 	.string	"Build cuda_13.0.r13.0/compiler.36424714_0"
        /*0030*/ 	.string	"-arch sm_100 -m 64 "



//--------------------- .note.nv.cuinfo           --------------------------
	.section	.note.nv.cuinfo,"",@"SHT_NOTE"
	.sectionflags	@"SHF_NOTE_NV_CUINFO"
        /*0018*/ 	.short	0x0002
        /*001a*/ 	.short	0x0064
        /*001c*/ 	.short	0x0082
	.zero		2


//--------------------- .nv.info                  --------------------------
	.section	.nv.info,"",@"SHT_CUDA_INFO"
	.align	4


	//----- nvinfo : EIATTR_REGCOUNT
	.align		4
        /*0000*/ 	.byte	0x04, 0x2f
        /*0002*/ 	.short	(.L_1 - .L_0)
	.align		4
.L_0:
        /*0004*/ 	.word	index@(_Z7mat_mulPdS_S_)
        /*0008*/ 	.word	0x00000019


	//----- nvinfo : EIATTR_FRAME_SIZE
	.align		4
.L_1:
        /*000c*/ 	.byte	0x04, 0x11
        /*000e*/ 	.short	(.L_3 - .L_2)
	.align		4
.L_2:
        /*0010*/ 	.word	index@(_Z7mat_mulPdS_S_)
        /*0014*/ 	.word	0x00000000


	//----- nvinfo : EIATTR_MIN_STACK_SIZE
	.align		4
.L_3:
        /*0018*/ 	.byte	0x04, 0x12
        /*001a*/ 	.short	(.L_5 - .L_4)
	.align		4
.L_4:
        /*001c*/ 	.word	index@(_Z7mat_mulPdS_S_)
        /*0020*/ 	.word	0x00000000
.L_5:


//--------------------- .nv.compat                --------------------------
	.section	.nv.compat,"",@"SHT_CUDA_COMPAT_INFO"
	.align	4
        /*0000*/ 	.byte	0x02, 0x09, 0x00, 0x00, 0x02, 0x02, 0x01, 0x00, 0x02, 0x05, 0x05, 0x00, 0x03, 0x07, 0x01, 0x01
        /*0010*/ 	.byte	0x02, 0x03, 0x00, 0x00, 0x02, 0x06, 0x01, 0x00, 0x04, 0x0b, 0x08, 0x00, 0x01, 0x00, 0x00, 0x00
        /*0020*/ 	.byte	0x00, 0x00, 0x00, 0x00


//--------------------- .nv.info._Z7mat_mulPdS_S_ --------------------------
	.section	.nv.info._Z7mat_mulPdS_S_,"",@"SHT_CUDA_INFO"
	.sectionflags	@""
	.align	4


	//----- nvinfo : EIATTR_CUDA_API_VERSION
	.align		4
        /*0000*/ 	.byte	0x04, 0x37
        /*0002*/ 	.short	(.L_7 - .L_6)
.L_6:
        /*0004*/ 	.word	0x00000082


	//----- nvinfo : EIATTR_KPARAM_INFO
	.align		4
.L_7:
        /*0008*/ 	.byte	0x04, 0x17
        /*000a*/ 	.short	(.L_9 - .L_8)
.L_8:
        /*000c*/ 	.word	0x00000000
        /*0010*/ 	.short	0x0002
        /*0012*/ 	.short	0x0010
        /*0014*/ 	.byte	0x00, 0xf5, 0x21, 0x00


	//----- nvinfo : EIATTR_KPARAM_INFO
	.align		4
.L_9:
        /*0018*/ 	.byte	0x04, 0x17
        /*001a*/ 	.short	(.L_11 - .L_10)
.L_10:
        /*001c*/ 	.word	0x00000000
        /*0020*/ 	.short	0x0001
        /*0022*/ 	.short	0x0008
        /*0024*/ 	.byte	0x00, 0xf5, 0x21, 0x00


	//----- nvinfo : EIATTR_KPARAM_INFO
	.align		4
.L_11:
        /*0028*/ 	.byte	0x04, 0x17
        /*002a*/ 	.short	(.L_13 - .L_12)
.L_12:
        /*002c*/ 	.word	0x00000000
        /*0030*/ 	.short	0x0000
        /*0032*/ 	.short	0x0000
        /*0034*/ 	.byte	0x00, 0xf5, 0x21, 0x00


	//----- nvinfo : EIATTR_SPARSE_MMA_MASK
	.align		4
.L_13:
        /*0038*/ 	.byte	0x03, 0x50
        /*003a*/ 	.short	0x0000


	//----- nvinfo : EIATTR_MAXREG_COUNT
	.align		4
        /*003c*/ 	.byte	0x03, 0x1b
        /*003e*/ 	.short	0x00ff


	//----- nvinfo : EIATTR_NUM_BARRIERS
	.align		4
        /*0040*/ 	.byte	0x02, 0x4c
        /*0042*/ 	.byte	0x01
	.zero		1


	//----- nvinfo : EIATTR_MERCURY_ISA_VERSION
	.align		4
        /*0044*/ 	.byte	0x03, 0x5f
        /*0046*/ 	.short	0x0101


	//----- nvinfo : EIATTR_VRC_CTA_INIT_COUNT
	.align		4
        /*0048*/ 	.byte	0x02, 0x4a
	.zero		1
	.zero		1


	//----- nvinfo : EIATTR_EXIT_INSTR_OFFSETS
	.align		4
        /*004c*/ 	.byte	0x04, 0x1c
        /*004e*/ 	.short	(.L_15 - .L_14)


	//   ....[0]....
.L_14:
        /*0050*/ 	.word	0x000001b0


	//   ....[1]....
        /*0054*/ 	.word	0x00000820


	//----- nvinfo : EIATTR_CBANK_PARAM_SIZE
	.align		4
.L_15:
        /*0058*/ 	.byte	0x03, 0x19
        /*005a*/ 	.short	0x0018


	//----- nvinfo : EIATTR_PARAM_CBANK
	.align		4
        /*005c*/ 	.byte	0x04, 0x0a
        /*005e*/ 	.short	(.L_17 - .L_16)
	.align		4
.L_16:
        /*0060*/ 	.word	index@(.nv.constant0._Z7mat_mulPdS_S_)
        /*0064*/ 	.short	0x0380
        /*0066*/ 	.short	0x0018


	//----- nvinfo : EIATTR_SW_WAR
	.align		4
.L_17:
        /*0068*/ 	.byte	0x04, 0x36
        /*006a*/ 	.short	(.L_19 - .L_18)
.L_18:
        /*006c*/ 	.word	0x00000008
.L_19:


//--------------------- .nv.callgraph             --------------------------
	.section	.nv.callgraph,"",@"SHT_CUDA_CALLGRAPH"
	.align	4
	.sectionentsize	8
	.align		4
        /*0000*/ 	.word	0x00000000
	.align		4
        /*0004*/ 	.word	0xffffffff
	.align		4
        /*0008*/ 	.word	0x00000000
	.align		4
        /*000c*/ 	.word	0xfffffffe
	.align		4
        /*0010*/ 	.word	0x00000000
	.align		4
        /*0014*/ 	.word	0xfffffffd
	.align		4
        /*0018*/ 	.word	0x00000000
	.align		4
        /*001c*/ 	.word	0xfffffffc


//--------------------- .text._Z7mat_mulPdS_S_    --------------------------
	.section	.text._Z7mat_mulPdS_S_,"ax",@progbits
	.align	128
        .global         _Z7mat_mulPdS_S_
        .type           _Z7mat_mulPdS_S_,@function
        .size           _Z7mat_mulPdS_S_,(.L_x_7 - _Z7mat_mulPdS_S_)
        .other          _Z7mat_mulPdS_S_,@"STO_CUDA_ENTRY STV_DEFAULT"
_Z7mat_mulPdS_S_:
.text._Z7mat_mulPdS_S_:
[----:B------:R-:W-:Y:S01]  /*0000*/  LDC R1, c[0x0][0x37c] ;  /* 0x0000df00ff017b82 */ /* 0x000fe20000000800 */
[----:B------:R-:W0:Y:S07]  /*0010*/  S2R R10, SR_TID.Y ;  /* 0x00000000000a7919 */ /* 0x000e2e0000002200 */
[----:B------:R-:W0:Y:S01]  /*0020*/  LDC R7, c[0x0][0x364] ;  /* 0x0000d900ff077b82 */ /* 0x000e220000000800 */
[----:B------:R-:W1:Y:S01]  /*0030*/  LDCU.64 UR4, c[0x0][0x358] ;  /* 0x00006b00ff0477ac */ /* 0x000e620008000a00 */
[----:B------:R-:W2:Y:S01]  /*0040*/  S2R R13, SR_TID.X ;  /* 0x00000000000d7919 */ /* 0x000ea20000002100 */
[----:B------:R-:W2:Y:S05]  /*0050*/  S2R R15, SR_CTAID.Y ;  /* 0x00000000000f7919 */ /* 0x000eaa0000002600 */
[----:B------:R-:W0:Y:S08]  /*0060*/  S2UR UR6, SR_CTAID.X ;  /* 0x00000000000679c3 */ /* 0x000e300000002500 */
[----:B------:R-:W2:Y:S08]  /*0070*/  LDC R0, c[0x0][0x374] ;  /* 0x0000dd00ff007b82 */ /* 0x000eb00000000800 */
[----:B------:R-:W3:Y:S08]  /*0080*/  LDC.64 R4, c[0x0][0x388] ;  /* 0x0000e200ff047b82 */ /* 0x000ef00000000a00 */
[----:B------:R-:W4:Y:S01]  /*0090*/  LDC.64 R8, c[0x0][0x390] ;  /* 0x0000e400ff087b82 */ /* 0x000f220000000a00 */
[----:B0-----:R-:W-:-:S02]  /*00a0*/  IMAD R3, R7, UR6, R10 ;  /* 0x0000000607037c24 */ /* 0x001fc4000f8e020a */
[----:B--2---:R-:W-:Y:S02]  /*00b0*/  IMAD R11, R13, R0, R15 ;  /* 0x000000000d0b7224 */ /* 0x004fe400078e020f */
[----:B---3--:R-:W-:-:S06]  /*00c0*/  IMAD.WIDE.U32 R4, R3, 0x8, R4 ;  /* 0x0000000803047825 */ /* 0x008fcc00078e0004 */
[----:B-1----:R-:W2:Y:S01]  /*00d0*/  LDG.E.64 R4, desc[UR4][R4.64] ;  /* 0x0000000404047981 */ /* 0x002ea2000c1e1b00 */
[----:B----4-:R-:W-:-:S06]  /*00e0*/  IMAD.WIDE.U32 R8, R11, 0x8, R8 ;  /* 0x000000080b087825 */ /* 0x010fcc00078e0008 */
[----:B------:R-:W2:Y:S01]  /*00f0*/  LDG.E.64 R8, desc[UR4][R8.64] ;  /* 0x0000000408087981 */ /* 0x000ea2000c1e1b00 */
[----:B------:R-:W0:Y:S01]  /*0100*/  S2R R6, SR_CgaCtaId ;  /* 0x0000000000067919 */ /* 0x000e220000008800 */
[----:B------:R-:W-:Y:S01]  /*0110*/  IMAD R0, R0, UR6, R15 ;  /* 0x0000000600007c24 */ /* 0x000fe2000f8e020f */
[----:B------:R-:W-:-:S03]  /*0120*/  MOV R3, 0x400 ;  /* 0x0000040000037802 */ /* 0x000fc60000000f00 */
[----:B------:R-:W-:Y:S01]  /*0130*/  IMAD R2, R0, R7, RZ ;  /* 0x0000000700027224 */ /* 0x000fe200078e02ff */
[----:B------:R-:W-:Y:S02]  /*0140*/  LOP3.LUT P0, RZ, R13, R10, RZ, 0xfc, !PT ;  /* 0x0000000a0dff7212 */ /* 0x000fe4000780fcff */
[----:B0-----:R-:W-:Y:S01]  /*0150*/  LEA R3, R6, R3, 0x18 ;  /* 0x0000000306037211 */ /* 0x001fe200078ec0ff */
[----:B------:R-:W-:-:S04]  /*0160*/  IMAD.IADD R6, R2, 0x1, R10 ;  /* 0x0000000102067824 */ /* 0x000fc800078e020a */
[----:B------:R-:W-:Y:S01]  /*0170*/  IMAD R13, R6, 0x8, R3 ;  /* 0x00000008060d7824 */ /* 0x000fe200078e0203 */
[----:B--2---:R-:W-:-:S07]  /*0180*/  DMUL R10, R4, R8 ;  /* 0x00000008040a7228 */ /* 0x004fce0000000000 */
[----:B------:R0:W-:Y:S01]  /*0190*/  STS.64 [R13], R10 ;  /* 0x0000000a0d007388 */ /* 0x0001e20000000a00 */
[----:B------:R-:W-:Y:S06]  /*01a0*/  BAR.SYNC.DEFER_BLOCKING 0x0 ;  /* 0x0000000000007b1d */ /* 0x000fec0000010000 */
[----:B------:R-:W-:Y:S05]  /*01b0*/  @P0 EXIT ;  /* 0x000000000000094d */ /* 0x000fea0003800000 */
[----:B------:R-:W1:Y:S01]  /*01c0*/  LDC.64 R8, c[0x0][0x380] ;  /* 0x0000e000ff087b82 */ /* 0x000e620000000a00 */
[C---:B------:R-:W-:Y:S01]  /*01d0*/  ISETP.GE.U32.AND P1, PT, R7.reuse, 0xf, PT ;  /* 0x0000000f0700780c */ /* 0x040fe20003f26070 */
[----:B------:R-:W-:Y:S01]  /*01e0*/  VIADD R4, R7, 0x1 ;  /* 0x0000000107047836 */ /* 0x000fe20000000000 */
[----:B------:R-:W-:Y:S02]  /*01f0*/  MOV R7, RZ ;  /* 0x000000ff00077202 */ /* 0x000fe40000000f00 */
[----:B0-----:R-:W-:Y:S02]  /*0200*/  CS2R R10, SRZ ;  /* 0x00000000000a7805 */ /* 0x001fe4000001ff00 */
[----:B------:R-:W-:-:S04]  /*0210*/  LOP3.LUT R5, R4, 0xf, RZ, 0xc0, !PT ;  /* 0x0000000f04057812 */ /* 0x000fc800078ec0ff */
[----:B------:R-:W-:-:S03]  /*0220*/  ISETP.NE.AND P0, PT, R5, RZ, PT ;  /* 0x000000ff0500720c */ /* 0x000fc60003f05270 */
[----:B------:R-:W-:Y:S10]  /*0230*/  @!P1 BRA `(.L_x_0) ;  /* 0x0000000000a89947 */ /* 0x000ff40003800000 */
[----:B------:R-:W-:Y:S01]  /*0240*/  IMAD R6, R2, 0x8, R3 ;  /* 0x0000000802067824 */ /* 0x000fe200078e0203 */
[C---:B------:R-:W-:Y:S02]  /*0250*/  LOP3.LUT R22, R4.reuse, 0xfffffff0, RZ, 0xc0, !PT ;  /* 0xfffffff004167812 */ /* 0x040fe400078ec0ff */
[----:B------:R-:W-:Y:S02]  /*0260*/  CS2R R10, SRZ ;  /* 0x00000000000a7805 */ /* 0x000fe4000001ff00 */
[----:B------:R-:W-:Y:S01]  /*0270*/  LOP3.LUT R7, R4, 0xff0, RZ, 0xc0, !PT ;  /* 0x00000ff004077812 */ /* 0x000fe200078ec0ff */
[----:B------:R-:W-:Y:S01]  /*0280*/  VIADD R6, R6, 0x40 ;  /* 0x0000004006067836 */ /* 0x000fe20000000000 */
[----:B------:R-:W-:-:S07]  /*0290*/  IADD3 R22, PT, PT, -R22, RZ, RZ ;  /* 0x000000ff16167210 */ /* 0x000fce0007ffe1ff */
.L_x_1:
[----:B------:R-:W0:Y:S01]  /*02a0*/  LDS.64 R16, [R6+-0x40] ;  /* 0xffffc00006107984 */ /* 0x000e220000000a00 */
[----:B------:R-:W-:-:S03]  /*02b0*/  VIADD R22, R22, 0x10 ;  /* 0x0000001016167836 */ /* 0x000fc60000000000 */
[----:B------:R-:W2:Y:S02]  /*02c0*/  LDS.64 R14, [R6+-0x38] ;  /* 0xffffc800060e7984 */ /* 0x000ea40000000a00 */
[----:B------:R-:W-:Y:S02]  /*02d0*/  ISETP.NE.AND P1, PT, R22, RZ, PT ;  /* 0x000000ff1600720c */ /* 0x000fe40003f25270 */
[----:B------:R-:W3:Y:S04]  /*02e0*/  LDS.64 R12, [R6+-0x30] ;  /* 0xffffd000060c7984 */ /* 0x000ee80000000a00 */
[----:B------:R-:W4:Y:S04]  /*02f0*/  LDS.64 R20, [R6+-0x28] ;  /* 0xffffd80006147984 */ /* 0x000f280000000a00 */
[----:B------:R-:W5:Y:S01]  /*0300*/  LDS.64 R18, [R6+-0x20] ;  /* 0xffffe00006127984 */ /* 0x000f620000000a00 */
[----:B0-----:R-:W-:-:S03]  /*0310*/  DADD R16, R16, R10 ;  /* 0x0000000010107229 */ /* 0x001fc6000000000a */
[----:B------:R-:W0:Y:S05]  /*0320*/  LDS.64 R10, [R6+-0x18] ;  /* 0xffffe800060a7984 */ /* 0x000e2a0000000a00 */
[----:B--2---:R-:W-:Y:S02]  /*0330*/  DADD R14, R16, R14 ;  /* 0x00000000100e7229 */ /* 0x004fe4000000000e */
[----:B------:R-:W2:Y:S06]  /*0340*/  LDS.64 R16, [R6+-0x10] ;  /* 0xfffff00006107984 */ /* 0x000eac0000000a00 */
[----:B---3--:R-:W-:-:S02]  /*0350*/  DADD R12, R14, R12 ;  /* 0x000000000e0c7229 */ /* 0x008fc4000000000c */
[----:B------:R-:W3:Y:S06]  /*0360*/  LDS.64 R14, [R6+-0x8] ;  /* 0xfffff800060e7984 */ /* 0x000eec0000000a00 */
[----:B----4-:R-:W-:Y:S02]  /*0370*/  DADD R20, R12, R20 ;  /* 0x000000000c147229 */ /* 0x010fe40000000014 */
[----:B------:R-:W4:Y:S06]  /*0380*/  LDS.64 R12, [R6] ;  /* 0x00000000060c7984 */ /* 0x000f2c0000000a00 */
[----:B-----5:R-:W-:-:S02]  /*0390*/  DADD R18, R20, R18 ;  /* 0x0000000014127229 */ /* 0x020fc40000000012 */
[----:B------:R-:W5:Y:S06]  /*03a0*/  LDS.64 R20, [R6+0x8] ;  /* 0x0000080006147984 */ /* 0x000f6c0000000a00 */
[----:B0-----:R-:W-:Y:S02]  /*03b0*/  DADD R10, R18, R10 ;  /* 0x00000000120a7229 */ /* 0x001fe4000000000a */
[----:B------:R-:W0:Y:S06]  /*03c0*/  LDS.64 R18, [R6+0x10] ;  /* 0x0000100006127984 */ /* 0x000e2c0000000a00 */
[----:B--2---:R-:W-:-:S02]  /*03d0*/  DADD R16, R10, R16 ;  /* 0x000000000a107229 */ /* 0x004fc40000000010 */
[----:B------:R-:W2:Y:S06]  /*03e0*/  LDS.64 R10, [R6+0x18] ;  /* 0x00001800060a7984 */ /* 0x000eac0000000a00 */
[----:B---3--:R-:W-:Y:S02]  /*03f0*/  DADD R14, R16, R14 ;  /* 0x00000000100e7229 */ /* 0x008fe4000000000e */
[----:B------:R-:W3:Y:S06]  /*0400*/  LDS.64 R16, [R6+0x20] ;  /* 0x0000200006107984 */ /* 0x000eec0000000a00 */
[----:B----4-:R-:W-:-:S02]  /*0410*/  DADD R12, R14, R12 ;  /* 0x000000000e0c7229 */ /* 0x010fc4000000000c */
[----:B------:R-:W4:Y:S06]  /*0420*/  LDS.64 R14, [R6+0x28] ;  /* 0x00002800060e7984 */ /* 0x000f2c0000000a00 */
[----:B-----5:R-:W-:Y:S02]  /*0430*/  DADD R20, R12, R20 ;  /* 0x000000000c147229 */ /* 0x020fe40000000014 */
[----:B------:R-:W5:Y:S06]  /*0440*/  LDS.64 R12, [R6+0x30] ;  /* 0x00003000060c7984 */ /* 0x000f6c0000000a00 */
[----:B0-----:R-:W-:-:S02]  /*0450*/  DADD R18, R20, R18 ;  /* 0x0000000014127229 */ /* 0x001fc40000000012 */
[----:B------:R0:W1:Y:S06]  /*0460*/  LDS.64 R20, [R6+0x38] ;  /* 0x0000380006147984 */ /* 0x00006c0000000a00 */
[----:B--2---:R-:W-:Y:S01]  /*0470*/  DADD R10, R18, R10 ;  /* 0x00000000120a7229 */ /* 0x004fe2000000000a */
[----:B0-----:R-:W-:-:S07]  /*0480*/  VIADD R6, R6, 0x80 ;  /* 0x0000008006067836 */ /* 0x001fce0000000000 */
[----:B---3--:R-:W-:-:S08]  /*0490*/  DADD R10, R10, R16 ;  /* 0x000000000a0a7229 */ /* 0x008fd00000000010 */
[----:B----4-:R-:W-:-:S08]  /*04a0*/  DADD R10, R10, R14 ;  /* 0x000000000a0a7229 */ /* 0x010fd0000000000e */
[----:B-----5:R-:W-:-:S08]  /*04b0*/  DADD R10, R10, R12 ;  /* 0x000000000a0a7229 */ /* 0x020fd0000000000c */
[----:B-1----:R-:W-:Y:S01]  /*04c0*/  DADD R10, R10, R20 ;  /* 0x000000000a0a7229 */ /* 0x002fe20000000014 */
[----:B------:R-:W-:Y:S10]  /*04d0*/  @P1 BRA `(.L_x_1) ;  /* 0xfffffffc00701947 */ /* 0x000ff4000383ffff */
.L_x_0:
[----:B-1----:R-:W-:Y:S01]  /*04e0*/  IMAD.WIDE.U32 R8, R0, 0x8, R8 ;  /* 0x0000000800087825 */ /* 0x002fe200078e0008 */
[----:B------:R-:W-:Y:S06]  /*04f0*/  @!P0 BRA `(.L_x_2) ;  /* 0x0000000000c48947 */ /* 0x000fec0003800000 */
[----:B------:R-:W-:Y:S02]  /*0500*/  ISETP.GE.U32.AND P0, PT, R5, 0x8, PT ;  /* 0x000000080500780c */ /* 0x000fe40003f06070 */
[----:B------:R-:W-:-:S04]  /*0510*/  LOP3.LUT R6, R4, 0x7, RZ, 0xc0, !PT ;  /* 0x0000000704067812 */ /* 0x000fc800078ec0ff */
[----:B------:R-:W-:-:S07]  /*0520*/  ISETP.NE.AND P1, PT, R6, RZ, PT ;  /* 0x000000ff0600720c */ /* 0x000fce0003f25270 */
[----:B------:R-:W-:Y:S06]  /*0530*/  @!P0 BRA `(.L_x_3) ;  /* 0x00000000004c8947 */ /* 0x000fec0003800000 */
[----:B------:R-:W-:Y:S01]  /*0540*/  IADD3 R0, PT, PT, R2, R7, RZ ;  /* 0x0000000702007210 */ /* 0x000fe20007ffe0ff */
[----:B------:R-:W-:-:S04]  /*0550*/  VIADD R7, R7, 0x8 ;  /* 0x0000000807077836 */ /* 0x000fc80000000000 */
[----:B------:R-:W-:-:S05]  /*0560*/  IMAD R0, R0, 0x8, R3 ;  /* 0x0000000800007824 */ /* 0x000fca00078e0203 */
[----:B------:R-:W0:Y:S04]  /*0570*/  LDS.64 R20, [R0] ;  /* 0x0000000000147984 */ /* 0x000e280000000a00 */
[----:B------:R-:W1:Y:S04]  /*0580*/  LDS.64 R18, [R0+0x8] ;  /* 0x0000080000127984 */ /* 0x000e680000000a00 */
[----:B------:R-:W2:Y:S04]  /*0590*/  LDS.64 R16, [R0+0x10] ;  /* 0x0000100000107984 */ /* 0x000ea80000000a00 */
[----:B------:R-:W3:Y:S04]  /*05a0*/  LDS.64 R12, [R0+0x18] ;  /* 0x00001800000c7984 */ /* 0x000ee80000000a00 */
[----:B------:R-:W4:Y:S01]  /*05b0*/  LDS.64 R14, [R0+0x20] ;  /* 0x00002000000e7984 */ /* 0x000f220000000a00 */
[----:B0-----:R-:W-:-:S03]  /*05c0*/  DADD R20, R10, R20 ;  /* 0x000000000a147229 */ /* 0x001fc60000000014 */
[----:B------:R-:W0:Y:S05]  /*05d0*/  LDS.64 R10, [R0+0x28] ;  /* 0x00002800000a7984 */ /* 0x000e2a0000000a00 */
[----:B-1----:R-:W-:Y:S01]  /*05e0*/  DADD R20, R20, R18 ;  /* 0x0000000014147229 */ /* 0x002fe20000000012 */
[----:B------:R-:W1:Y:S07]  /*05f0*/  LDS.64 R18, [R0+0x30] ;  /* 0x0000300000127984 */ /* 0x000e6e0000000a00 */
[----:B--2---:R-:W-:Y:S01]  /*0600*/  DADD R20, R20, R16 ;  /* 0x0000000014147229 */ /* 0x004fe20000000010 */
[----:B------:R-:W2:Y:S07]  /*0610*/  LDS.64 R16, [R0+0x38] ;  /* 0x0000380000107984 */ /* 0x000eae0000000a00 */
[----:B---3--:R-:W-:-:S08]  /*0620*/  DADD R12, R20, R12 ;  /* 0x00000000140c7229 */ /* 0x008fd0000000000c */
[----:B----4-:R-:W-:-:S08]  /*0630*/  DADD R12, R12, R14 ;  /* 0x000000000c0c7229 */ /* 0x010fd0000000000e */
[----:B0-----:R-:W-:-:S08]  /*0640*/  DADD R10, R12, R10 ;  /* 0x000000000c0a7229 */ /* 0x001fd0000000000a */
[----:B-1----:R-:W-:-:S08]  /*0650*/  DADD R10, R10, R18 ;  /* 0x000000000a0a7229 */ /* 0x002fd00000000012 */
[----:B--2---:R-:W-:-:S11]  /*0660*/  DADD R10, R10, R16 ;  /* 0x000000000a0a7229 */ /* 0x004fd60000000010 */
.L_x_3:
[----:B------:R-:W-:Y:S05]  /*0670*/  @!P1 BRA `(.L_x_2) ;  /* 0x0000000000649947 */ /* 0x000fea0003800000 */
        /* <DEDUP_REMOVED lines=10> */
[----:B------:R-:W3:Y:S01]  /*0720*/  LDS.64 R16, [R6+0x18] ;  /* 0x0000180006107984 */ /* 0x000ee20000000a00 */
[----:B0-----:R-:W-:-:S08]  /*0730*/  DADD R4, R10, R4 ;  /* 0x000000000a047229 */ /* 0x001fd00000000004 */
[----:B-1----:R-:W-:-:S08]  /*0740*/  DADD R4, R4, R12 ;  /* 0x0000000004047229 */ /* 0x002fd0000000000c */
[----:B--2---:R-:W-:-:S08]  /*0750*/  DADD R4, R4, R14 ;  /* 0x0000000004047229 */ /* 0x004fd0000000000e */
[----:B---3--:R-:W-:-:S11]  /*0760*/  DADD R10, R4, R16 ;  /* 0x00000000040a7229 */ /* 0x008fd60000000010 */
.L_x_4:
[----:B------:R-:W-:Y:S05]  /*0770*/  @!P1 BRA `(.L_x_2) ;  /* 0x0000000000249947 */ /* 0x000fea0003800000 */
[----:B------:R-:W-:Y:S01]  /*0780*/  IADD3 R2, PT, PT, R2, R7, RZ ;  /* 0x0000000702027210 */ /* 0x000fe20007ffe0ff */
[----:B------:R-:W-:-:S04]  /*0790*/  IMAD.MOV R4, RZ, RZ, -R0 ;  /* 0x000000ffff047224 */ /* 0x000fc800078e0a00 */
[----:B------:R-:W-:-:S07]  /*07a0*/  IMAD R0, R2, 0x8, R3 ;  /* 0x0000000802007824 */ /* 0x000fce00078e0203 */
.L_x_5:
[----:B------:R0:W1:Y:S01]  /*07b0*/  LDS.64 R2, [R0] ;  /* 0x0000000000027984 */ /* 0x0000620000000a00 */
[----:B------:R-:W-:-:S04]  /*07c0*/  IADD3 R4, PT, PT, R4, 0x1, RZ ;  /* 0x0000000104047810 */ /* 0x000fc80007ffe0ff */
[----:B------:R-:W-:Y:S01]  /*07d0*/  ISETP.NE.AND P0, PT, R4, RZ, PT ;  /* 0x000000ff0400720c */ /* 0x000fe20003f05270 */
[----:B0-----:R-:W-:Y:S01]  /*07e0*/  VIADD R0, R0, 0x8 ;  /* 0x0000000800007836 */ /* 0x001fe20000000000 */
[----:B-1----:R-:W-:-:S11]  /*07f0*/  DADD R10, R2, R10 ;  /* 0x00000000020a7229 */ /* 0x002fd6000000000a */
[----:B------:R-:W-:Y:S05]  /*0800*/  @P0 BRA `(.L_x_5) ;  /* 0xfffffffc00e80947 */ /* 0x000fea000383ffff */
.L_x_2:
[----:B------:R-:W-:Y:S01]  /*0810*/  STG.E.64 desc[UR4][R8.64], R10 ;  /* 0x0000000a08007986 */ /* 0x000fe2000c101b04 */
[----:B------:R-:W-:Y:S05]  /*0820*/  EXIT ;  /* 0x000000000000794d */ /* 0x000fea0003800000 */
.L_x_6:
[----:B------:R-:W-:-:S00]  /*0830*/  BRA `(.L_x_6) ;  /* 0xfffffffc00fc7947 */ /* 0x000fc0000383ffff */
[----:B------:R-:W-:-:S00]  /*0840*/  NOP ;  /* 0x0000000000007918 */ /* 0x000fc00000000000 */
        /* <DEDUP_REMOVED lines=11> */
.L_x_7:


//--------------------- .nv.shared._Z7mat_mulPdS_S_ --------------------------
	.section	.nv.shared._Z7mat_mulPdS_S_,"aw",@nobits
	.sectionflags	@""
	.align	16
	.zero		1024


//--------------------- .nv.shared.reserved.0     --------------------------
	.section	.nv.shared.reserved.0,"aw",@nobits
	.weak		__nv_reservedSMEM_offset_0_alias
	.size		__nv_reservedSMEM_offset_0_alias, 0, 64
	.other		__nv_reservedSMEM_offset_0_alias,@"STO_CUDA_RESERVED_SHARED STV_DEFAULT"
__nv_reservedSMEM_offset_0_alias:
	.zero		0
	.zero		64


//--------------------- .nv.constant0._Z7mat_mulPdS_S_ --------------------------
	.section	.nv.constant0._Z7mat_mulPdS_S_,"a",@progbits
	.sectionflags	@""
	.align	4
.nv.constant0._Z7mat_mulPdS_S_:
	.zero		920


//--------------------- SYMBOLS --------------------------

	.type		.nv.reservedSmem.offset0,@object
	.size		.nv.reservedSmem.offset0,0x4
	.type		.nv.reservedSmem.cap,@object
	.size		.nv.reservedSmem.cap,0x4
